//
// Generated by NVIDIA NVVM Compiler
//
// Compiler Build ID: CL-36424714
// Cuda compilation tools, release 13.0, V13.0.88
// Based on NVVM 20.0.0
//

.version 9.0
.target sm_100
.address_size 64

	// .globl	_Z21matrix_multi_elemwise6MatrixS_S_

.visible .entry _Z21matrix_multi_elemwise6MatrixS_S_(
	.param .align 8 .b8 _Z21matrix_multi_elemwise6MatrixS_S__param_0[16],
	.param .align 8 .b8 _Z21matrix_multi_elemwise6MatrixS_S__param_1[16],
	.param .align 8 .b8 _Z21matrix_multi_elemwise6MatrixS_S__param_2[16]
)
{
	.reg .pred 	%p<4>;
	.reg .b32 	%r<19>;
	.reg .b32 	%f<4>;
	.reg .b64 	%rd<11>;

	ld.param.u64 	%rd3, [_Z21matrix_multi_elemwise6MatrixS_S__param_2+8];
	ld.param.u64 	%rd2, [_Z21matrix_multi_elemwise6MatrixS_S__param_1+8];
	ld.param.u64 	%rd1, [_Z21matrix_multi_elemwise6MatrixS_S__param_0+8];
	ld.param.v2.u32 	{%r8, %r9}, [_Z21matrix_multi_elemwise6MatrixS_S__param_1];
	mov.u32 	%r10, %ctaid.x;
	mov.u32 	%r11, %ntid.x;
	mov.u32 	%r12, %tid.x;
	mad.lo.s32 	%r13, %r10, %r11, %r12;
	mov.u32 	%r14, %ctaid.y;
	mov.u32 	%r15, %ntid.y;
	mov.u32 	%r16, %tid.y;
	mad.lo.s32 	%r17, %r14, %r15, %r16;
	mad.lo.s32 	%r1, %r8, %r17, %r13;
	setp.ge.s32 	%p1, %r13, %r8;
	setp.ge.s32 	%p2, %r17, %r9;
	or.pred  	%p3, %p1, %p2;
	@%p3 bra 	$L__BB0_2;
	cvta.to.global.u64 	%rd4, %rd3;
	cvta.to.global.u64 	%rd5, %rd2;
	cvta.to.global.u64 	%rd6, %rd1;
	mul.wide.s32 	%rd7, %r1, 4;
	add.s64 	%rd8, %rd5, %rd7;
	ld.global.f32 	%f1, [%rd8];
	add.s64 	%rd9, %rd4, %rd7;
	ld.global.f32 	%f2, [%rd9];
	mul.f32 	%f3, %f1, %f2;
	add.s64 	%rd10, %rd6, %rd7;
	st.global.f32 	[%rd10], %f3;
$L__BB0_2:
	ret;

}


// ===== COMPILED SASS (sm_100) =====

	.target	sm_100

	.elftype	@"ET_EXEC"


//--------------------- .note.nv.tkinfo           --------------------------
	.section	.note.nv.tkinfo,"",@"SHT_NOTE"
	.sectionflags	@"SHF_NOTE_NV_TKINFO"
	.tkinfo
        /*0018*/ 	.word	0x00000002
        /*0030*/ 	.string	""
        /*0030*/ 	.string	"ptxas"
        /*0030*/ 	.string	"Cuda compilation tools, release 13.0, V13.0.88"
        /*0030*/ 	.string	"Build cuda_13.0.r13.0/compiler.36424714_0"
        /*0030*/ 	.string	"-arch sm_100 -m 64 "



//--------------------- .note.nv.cuinfo           --------------------------
	.section	.note.nv.cuinfo,"",@"SHT_NOTE"
	.sectionflags	@"SHF_NOTE_NV_CUINFO"
        /*0018*/ 	.short	0x0002
        /*001a*/ 	.short	0x0064
        /*001c*/ 	.short	0x0082
	.zero		2


//--------------------- .nv.info                  --------------------------
	.section	.nv.info,"",@"SHT_CUDA_INFO"
	.align	4


	//----- nvinfo : EIATTR_REGCOUNT
	.align		4
        /*0000*/ 	.byte	0x04, 0x2f
        /*0002*/ 	.short	(.L_1 - .L_0)
	.align		4
.L_0:
        /*0004*/ 	.word	index@(_Z21matrix_multi_elemwise6MatrixS_S_)
        /*0008*/ 	.word	0x0000000c


	//----- nvinfo : EIATTR_FRAME_SIZE
	.align		4
.L_1:
        /*000c*/ 	.byte	0x04, 0x11
        /*000e*/ 	.short	(.L_3 - .L_2)
	.align		4
.L_2:
        /*0010*/ 	.word	index@(_Z21matrix_multi_elemwise6MatrixS_S_)
        /*0014*/ 	.word	0x00000000


	//----- nvinfo : EIATTR_MIN_STACK_SIZE
	.align		4
.L_3:
        /*0018*/ 	.byte	0x04, 0x12
        /*001a*/ 	.short	(.L_5 - .L_4)
	.align		4
.L_4:
        /*001c*/ 	.word	index@(_Z21matrix_multi_elemwise6MatrixS_S_)
        /*0020*/ 	.word	0x00000000
.L_5:


//--------------------- .nv.compat                --------------------------
	.section	.nv.compat,"",@"SHT_CUDA_COMPAT_INFO"
	.align	4
        /*0000*/ 	.byte	0x02, 0x09, 0x00, 0x00, 0x02, 0x02, 0x01, 0x00, 0x02, 0x05, 0x05, 0x00, 0x03, 0x07, 0x01, 0x01
        /*0010*/ 	.byte	0x02, 0x03, 0x00, 0x00, 0x02, 0x06, 0x01, 0x00, 0x04, 0x0b, 0x08, 0x00, 0x09, 0x00, 0x00, 0x00
        /*0020*/ 	.byte	0x00, 0x00, 0x00, 0x00


//--------------------- .nv.info._Z21matrix_multi_elemwise6MatrixS_S_ --------------------------
	.section	.nv.info._Z21matrix_multi_elemwise6MatrixS_S_,"",@"SHT_CUDA_INFO"
	.sectionflags	@""
	.align	4


	//----- nvinfo : EIATTR_CUDA_API_VERSION
	.align		4
        /*0000*/ 	.byte	0x04, 0x37
        /*0002*/ 	.short	(.L_7 - .L_6)
.L_6:
        /*0004*/ 	.word	0x00000082


	//----- nvinfo : EIATTR_KPARAM_INFO
	.align		4
.L_7:
        /*0008*/ 	.byte	0x04, 0x17
        /*000a*/ 	.short	(.L_9 - .L_8)
.L_8:
        /*000c*/ 	.word	0x00000000
        /*0010*/ 	.short	0x0002
        /*0012*/ 	.short	0x0020
        /*0014*/ 	.byte	0x00, 0xf0, 0x41, 0x00


	//----- nvinfo : EIATTR_KPARAM_INFO
	.align		4
.L_9:
        /*0018*/ 	.byte	0x04, 0x17
        /*001a*/ 	.short	(.L_11 - .L_10)
.L_10:
        /*001c*/ 	.word	0x00000000
        /*0020*/ 	.short	0x0001
        /*0022*/ 	.short	0x0010
        /*0024*/ 	.byte	0x00, 0xf0, 0x41, 0x00


	//----- nvinfo : EIATTR_KPARAM_INFO
	.align		4
.L_11:
        /*0028*/ 	.byte	0x04, 0x17
        /*002a*/ 	.short	(.L_13 - .L_12)
.L_12:
        /*002c*/ 	.word	0x00000000
        /*0030*/ 	.short	0x0000
        /*0032*/ 	.short	0x0000
        /*0034*/ 	.byte	0x00, 0xf0, 0x41, 0x00


	//----- nvinfo : EIATTR_SPARSE_MMA_MASK
	.align		4
.L_13:
        /*0038*/ 	.byte	0x03, 0x50
        /*003a*/ 	.short	0x0000


	//----- nvinfo : EIATTR_MAXREG_COUNT
	.align		4
        /*003c*/ 	.byte	0x03, 0x1b
        /*003e*/ 	.short	0x00ff


	//----- nvinfo : EIATTR_MERCURY_ISA_VERSION
	.align		4
        /*0040*/ 	.byte	0x03, 0x5f
        /*0042*/ 	.short	0x0101


	//----- nvinfo : EIATTR_VRC_CTA_INIT_COUNT
	.align		4
        /*0044*/ 	.byte	0x02, 0x4a
	.zero		1
	.zero		1


	//----- nvinfo : EIATTR_EXIT_INSTR_OFFSETS
	.align		4
        /*0048*/ 	.byte	0x04, 0x1c
        /*004a*/ 	.short	(.L_15 - .L_14)


	//   ....[0]....
.L_14:
        /*004c*/ 	.word	0x000000d0


	//   ....[1]....
        /*0050*/ 	.word	0x00000190


	//----- nvinfo : EIATTR_CBANK_PARAM_SIZE
	.align		4
.L_15:
        /*0054*/ 	.byte	0x03, 0x19
        /*0056*/ 	.short	0x0030


	//----- nvinfo : EIATTR_PARAM_CBANK
	.align		4
        /*0058*/ 	.byte	0x04, 0x0a
        /*005a*/ 	.short	(.L_17 - .L_16)
	.align		4
.L_16:
        /*005c*/ 	.word	index@(.nv.constant0._Z21matrix_multi_elemwise6MatrixS_S_)
        /*0060*/ 	.short	0x0380
        /*0062*/ 	.short	0x0030


	//----- nvinfo : EIATTR_SW_WAR
	.align		4
.L_17:
        /*0064*/ 	.byte	0x04, 0x36
        /*0066*/ 	.short	(.L_19 - .L_18)
.L_18:
        /*0068*/ 	.word	0x00000008
.L_19:


//--------------------- .nv.callgraph             --------------------------
	.section	.nv.callgraph,"",@"SHT_CUDA_CALLGRAPH"
	.align	4
	.sectionentsize	8
	.align		4
        /*0000*/ 	.word	0x00000000
	.align		4
        /*0004*/ 	.word	0xffffffff
	.align		4
        /*0008*/ 	.word	0x00000000
	.align		4
        /*000c*/ 	.word	0xfffffffe
	.align		4
        /*0010*/ 	.word	0x00000000
	.align		4
        /*0014*/ 	.word	0xfffffffd
	.align		4
        /*0018*/ 	.word	0x00000000
	.align		4
        /*001c*/ 	.word	0xfffffffc


//--------------------- .text._Z21matrix_multi_elemwise6MatrixS_S_ --------------------------
	.section	.text._Z21matrix_multi_elemwise6MatrixS_S_,"ax",@progbits
	.align	128
        .global         _Z21matrix_multi_elemwise6MatrixS_S_
        .type           _Z21matrix_multi_elemwise6MatrixS_S_,@function
        .size           _Z21matrix_multi_elemwise6MatrixS_S_,(.L_x_1 - _Z21matrix_multi_elemwise6MatrixS_S_)
        .other          _Z21matrix_multi_elemwise6MatrixS_S_,@"STO_CUDA_ENTRY STV_DEFAULT"
_Z21matrix_multi_elemwise6MatrixS_S_:
.text._Z21matrix_multi_elemwise6MatrixS_S_:
[----:B------:R-:W-:Y:S01]  /*0000*/  LDC R1, c[0x0][0x37c] ;  /* 0x0000df00ff017b82 */ /* 0x000fe20000000800 */
[----:B------:R-:W0:Y:S07]  /*0010*/  S2R R2, SR_TID.Y ;  /* 0x0000000000027919 */ /* 0x000e2e0000002200 */
[----:B------:R-:W1:Y:S01]  /*0020*/  LDC R0, c[0x0][0x360] ;  /* 0x0000d800ff007b82 */ /* 0x000e620000000800 */
[----:B------:R-:W2:Y:S01]  /*0030*/  LDCU.64 UR6, c[0x0][0x390] ;  /* 0x00007200ff0677ac */ /* 0x000ea20008000a00 */
[----:B------:R-:W1:Y:S06]  /*0040*/  S2R R5, SR_TID.X ;  /* 0x0000000000057919 */ /* 0x000e6c0000002100 */
[----:B------:R-:W0:Y:S08]  /*0050*/  S2UR UR5, SR_CTAID.Y ;  /* 0x00000000000579c3 */ /* 0x000e300000002600 */
[----:B------:R-:W0:Y:S08]  /*0060*/  LDC R3, c[0x0][0x364] ;  /* 0x0000d900ff037b82 */ /* 0x000e300000000800 */
[----:B------:R-:W1:Y:S01]  /*0070*/  S2UR UR4, SR_CTAID.X ;  /* 0x00000000000479c3 */ /* 0x000e620000002500 */
[----:B0-----:R-:W-:-:S05]  /*0080*/  IMAD R3, R3, UR5, R2 ;  /* 0x0000000503037c24 */ /* 0x001fca000f8e0202 */
[----:B--2---:R-:W-:Y:S01]  /*0090*/  ISETP.GE.AND P0, PT, R3, UR7, PT ;  /* 0x0000000703007c0c */ /* 0x004fe2000bf06270 */
[----:B-1----:R-:W-:-:S04]  /*00a0*/  IMAD R0, R0, UR4, R5 ;  /* 0x0000000400007c24 */ /* 0x002fc8000f8e0205 */
[----:B------:R-:W-:Y:S01]  /*00b0*/  IMAD R9, R3, UR6, R0 ;  /* 0x0000000603097c24 */ /* 0x000fe2000f8e0200 */
[----:B------:R-:W-:-:S13]  /*00c0*/  ISETP.GE.OR P0, PT, R0, UR6, P0 ;  /* 0x0000000600007c0c */ /* 0x000fda0008706670 */
[----:B------:R-:W-:Y:S05]  /*00d0*/  @P0 EXIT ;  /* 0x000000000000094d */ /* 0x000fea0003800000 */
[----:B------:R-:W0:Y:S01]  /*00e0*/  LDC.64 R2, c[0x0][0x398] ;  /* 0x0000e600ff027b82 */ /* 0x000e220000000a00 */
[----:B------:R-:W1:Y:S07]  /*00f0*/  LDCU.64 UR4, c[0x0][0x358] ;  /* 0x00006b00ff0477ac */ /* 0x000e6e0008000a00 */
[----:B------:R-:W2:Y:S08]  /*0100*/  LDC.64 R4, c[0x0][0x3a8] ;  /* 0x0000ea00ff047b82 */ /* 0x000eb00000000a00 */
[----:B------:R-:W3:Y:S01]  /*0110*/  LDC.64 R6, c[0x0][0x388] ;  /* 0x0000e200ff067b82 */ /* 0x000ee20000000a00 */
[----:B0-----:R-:W-:-:S06]  /*0120*/  IMAD.WIDE R2, R9, 0x4, R2 ;  /* 0x0000000409027825 */ /* 0x001fcc00078e0202 */
[----:B-1----:R-:W4:Y:S01]  /*0130*/  LDG.E R2, desc[UR4][R2.64] ;  /* 0x0000000402027981 */ /* 0x002f22000c1e1900 */
[----:B--2---:R-:W-:-:S06]  /*0140*/  IMAD.WIDE R4, R9, 0x4, R4 ;  /* 0x0000000409047825 */ /* 0x004fcc00078e0204 */
[----:B------:R-:W4:Y:S01]  /*0150*/  LDG.E R5, desc[UR4][R4.64] ;  /* 0x0000000404057981 */ /* 0x000f22000c1e1900 */
[----:B---3--:R-:W-:-:S04]  /*0160*/  IMAD.WIDE R6, R9, 0x4, R6 ;  /* 0x0000000409067825 */ /* 0x008fc800078e0206 */
[----:B----4-:R-:W-:-:S05]  /*0170*/  FMUL R9, R2, R5 ;  /* 0x0000000502097220 */ /* 0x010fca0000400000 */
[----:B------:R-:W-:Y:S01]  /*0180*/  STG.E desc[UR4][R6.64], R9 ;  /* 0x0000000906007986 */ /* 0x000fe2000c101904 */
[----:B------:R-:W-:Y:S05]  /*0190*/  EXIT ;  /* 0x000000000000794d */ /* 0x000fea0003800000 */
.L_x_0:
[----:B------:R-:W-:-:S00]  /*01a0*/  BRA `(.L_x_0) ;  /* 0xfffffffc00fc7947 */ /* 0x000fc0000383ffff */
[----:B------:R-:W-:-:S00]  /*01b0*/  NOP ;  /* 0x0000000000007918 */ /* 0x000fc00000000000 */
        /* <DEDUP_REMOVED lines=12> */
.L_x_1:


//--------------------- .nv.shared.reserved.0     --------------------------
	.section	.nv.shared.reserved.0,"aw",@nobits
	.weak		__nv_reservedSMEM_offset_0_alias
	.size		__nv_reservedSMEM_offset_0_alias, 0, 64
	.other		__nv_reservedSMEM_offset_0_alias,@"STO_CUDA_RESERVED_SHARED STV_DEFAULT"
__nv_reservedSMEM_offset_0_alias:
	.zero		0
	.zero		64


//--------------------- .nv.constant0._Z21matrix_multi_elemwise6MatrixS_S_ --------------------------
	.section	.nv.constant0._Z21matrix_multi_elemwise6MatrixS_S_,"a",@progbits
	.sectionflags	@""
	.align	4
.nv.constant0._Z21matrix_multi_elemwise6MatrixS_S_:
	.zero		944


//--------------------- SYMBOLS --------------------------

	.type		.nv.reservedSmem.offset0,@object
	.size		.nv.reservedSmem.offset0,0x4
